//
// Generated by NVIDIA NVVM Compiler
//
// Compiler Build ID: CL-36424714
// Cuda compilation tools, release 13.0, V13.0.88
// Based on NVVM 20.0.0
//

.version 9.0
.target sm_100
.address_size 64

	// .globl	ax_32

.visible .entry ax_32(
	.param .u32 ax_32_param_0,
	.param .f32 ax_32_param_1,
	.param .u64 .ptr .align 1 ax_32_param_2,
	.param .u64 .ptr .align 1 ax_32_param_3
)
{
	.reg .pred 	%p<2>;
	.reg .b32 	%r<6>;
	.reg .b32 	%f<4>;
	.reg .b64 	%rd<8>;

	ld.param.u32 	%r2, [ax_32_param_0];
	ld.param.f32 	%f1, [ax_32_param_1];
	ld.param.u64 	%rd1, [ax_32_param_2];
	ld.param.u64 	%rd2, [ax_32_param_3];
	mov.u32 	%r3, %tid.x;
	mov.u32 	%r4, %ctaid.x;
	mov.u32 	%r5, %ntid.x;
	mad.lo.s32 	%r1, %r4, %r5, %r3;
	setp.ge.s32 	%p1, %r1, %r2;
	@%p1 bra 	$L__BB0_2;
	cvta.to.global.u64 	%rd3, %rd1;
	cvta.to.global.u64 	%rd4, %rd2;
	mul.wide.s32 	%rd5, %r1, 4;
	add.s64 	%rd6, %rd3, %rd5;
	ld.global.f32 	%f2, [%rd6];
	mul.f32 	%f3, %f1, %f2;
	add.s64 	%rd7, %rd4, %rd5;
	st.global.f32 	[%rd7], %f3;
$L__BB0_2:
	ret;

}


// ===== COMPILED SASS (sm_100) =====

	.target	sm_100

	.elftype	@"ET_EXEC"


//--------------------- .note.nv.tkinfo           --------------------------
	.section	.note.nv.tkinfo,"",@"SHT_NOTE"
	.sectionflags	@"SHF_NOTE_NV_TKINFO"
	.tkinfo
        /*0018*/ 	.word	0x00000002
        /*0030*/ 	.string	""
        /*0030*/ 	.string	"ptxas"
        /*0030*/ 	.string	"Cuda compilation tools, release 13.0, V13.0.88"
        /*0030*/ 	.string	"Build cuda_13.0.r13.0/compiler.36424714_0"
        /*0030*/ 	.string	"-arch sm_100 -m 64 "



//--------------------- .note.nv.cuinfo           --------------------------
	.section	.note.nv.cuinfo,"",@"SHT_NOTE"
	.sectionflags	@"SHF_NOTE_NV_CUINFO"
        /*0018*/ 	.short	0x0002
        /*001a*/ 	.short	0x0064
        /*001c*/ 	.short	0x0082
	.zero		2


//--------------------- .nv.info                  --------------------------
	.section	.nv.info,"",@"SHT_CUDA_INFO"
	.align	4


	//----- nvinfo : EIATTR_REGCOUNT
	.align		4
        /*0000*/ 	.byte	0x04, 0x2f
        /*0002*/ 	.short	(.L_1 - .L_0)
	.align		4
.L_0:
        /*0004*/ 	.word	index@(ax_32)
        /*0008*/ 	.word	0x0000000a


	//----- nvinfo : EIATTR_FRAME_SIZE
	.align		4
.L_1:
        /*000c*/ 	.byte	0x04, 0x11
        /*000e*/ 	.short	(.L_3 - .L_2)
	.align		4
.L_2:
        /*0010*/ 	.word	index@(ax_32)
        /*0014*/ 	.word	0x00000000


	//----- nvinfo : EIATTR_MIN_STACK_SIZE
	.align		4
.L_3:
        /*0018*/ 	.byte	0x04, 0x12
        /*001a*/ 	.short	(.L_5 - .L_4)
	.align		4
.L_4:
        /*001c*/ 	.word	index@(ax_32)
        /*0020*/ 	.word	0x00000000
.L_5:


//--------------------- .nv.compat                --------------------------
	.section	.nv.compat,"",@"SHT_CUDA_COMPAT_INFO"
	.align	4
        /*0000*/ 	.byte	0x02, 0x09, 0x00, 0x00, 0x02, 0x02, 0x01, 0x00, 0x02, 0x05, 0x05, 0x00, 0x03, 0x07, 0x01, 0x01
        /*0010*/ 	.byte	0x02, 0x03, 0x00, 0x00, 0x02, 0x06, 0x01, 0x00, 0x04, 0x0b, 0x08, 0x00, 0x09, 0x00, 0x00, 0x00
        /*0020*/ 	.byte	0x00, 0x00, 0x00, 0x00


//--------------------- .nv.info.ax_32            --------------------------
	.section	.nv.info.ax_32,"",@"SHT_CUDA_INFO"
	.sectionflags	@""
	.align	4


	//----- nvinfo : EIATTR_CUDA_API_VERSION
	.align		4
        /*0000*/ 	.byte	0x04, 0x37
        /*0002*/ 	.short	(.L_7 - .L_6)
.L_6:
        /*0004*/ 	.word	0x00000082


	//----- nvinfo : EIATTR_KPARAM_INFO
	.align		4
.L_7:
        /*0008*/ 	.byte	0x04, 0x17
        /*000a*/ 	.short	(.L_9 - .L_8)
.L_8:
        /*000c*/ 	.word	0x00000000
        /*0010*/ 	.short	0x0003
        /*0012*/ 	.short	0x0010
        /*0014*/ 	.byte	0x00, 0xf5, 0x21, 0x00


	//----- nvinfo : EIATTR_KPARAM_INFO
	.align		4
.L_9:
        /*0018*/ 	.byte	0x04, 0x17
        /*001a*/ 	.short	(.L_11 - .L_10)
.L_10:
        /*001c*/ 	.word	0x00000000
        /*0020*/ 	.short	0x0002
        /*0022*/ 	.short	0x0008
        /*0024*/ 	.byte	0x00, 0xf5, 0x21, 0x00


	//----- nvinfo : EIATTR_KPARAM_INFO
	.align		4
.L_11:
        /*0028*/ 	.byte	0x04, 0x17
        /*002a*/ 	.short	(.L_13 - .L_12)
.L_12:
        /*002c*/ 	.word	0x00000000
        /*0030*/ 	.short	0x0001
        /*0032*/ 	.short	0x0004
        /*0034*/ 	.byte	0x00, 0xf0, 0x11, 0x00


	//----- nvinfo : EIATTR_KPARAM_INFO
	.align		4
.L_13:
        /*0038*/ 	.byte	0x04, 0x17
        /*003a*/ 	.short	(.L_15 - .L_14)
.L_14:
        /*003c*/ 	.word	0x00000000
        /*0040*/ 	.short	0x0000
        /*0042*/ 	.short	0x0000
        /*0044*/ 	.byte	0x00, 0xf0, 0x11, 0x00


	//----- nvinfo : EIATTR_SPARSE_MMA_MASK
	.align		4
.L_15:
        /*0048*/ 	.byte	0x03, 0x50
        /*004a*/ 	.short	0x0000


	//----- nvinfo : EIATTR_MAXREG_COUNT
	.align		4
        /*004c*/ 	.byte	0x03, 0x1b
        /*004e*/ 	.short	0x00ff


	//----- nvinfo : EIATTR_MERCURY_ISA_VERSION
	.align		4
        /*0050*/ 	.byte	0x03, 0x5f
        /*0052*/ 	.short	0x0101


	//----- nvinfo : EIATTR_VRC_CTA_INIT_COUNT
	.align		4
        /*0054*/ 	.byte	0x02, 0x4a
	.zero		1
	.zero		1


	//----- nvinfo : EIATTR_EXIT_INSTR_OFFSETS
	.align		4
        /*0058*/ 	.byte	0x04, 0x1c
        /*005a*/ 	.short	(.L_17 - .L_16)


	//   ....[0]....
.L_16:
        /*005c*/ 	.word	0x00000070


	//   ....[1]....
        /*0060*/ 	.word	0x00000110


	//----- nvinfo : EIATTR_CBANK_PARAM_SIZE
	.align		4
.L_17:
        /*0064*/ 	.byte	0x03, 0x19
        /*0066*/ 	.short	0x0018


	//----- nvinfo : EIATTR_PARAM_CBANK
	.align		4
        /*0068*/ 	.byte	0x04, 0x0a
        /*006a*/ 	.short	(.L_19 - .L_18)
	.align		4
.L_18:
        /*006c*/ 	.word	index@(.nv.constant0.ax_32)
        /*0070*/ 	.short	0x0380
        /*0072*/ 	.short	0x0018


	//----- nvinfo : EIATTR_SW_WAR
	.align		4
.L_19:
        /*0074*/ 	.byte	0x04, 0x36
        /*0076*/ 	.short	(.L_21 - .L_20)
.L_20:
        /*0078*/ 	.word	0x00000008
.L_21:


//--------------------- .nv.callgraph             --------------------------
	.section	.nv.callgraph,"",@"SHT_CUDA_CALLGRAPH"
	.align	4
	.sectionentsize	8
	.align		4
        /*0000*/ 	.word	0x00000000
	.align		4
        /*0004*/ 	.word	0xffffffff
	.align		4
        /*0008*/ 	.word	0x00000000
	.align		4
        /*000c*/ 	.word	0xfffffffe
	.align		4
        /*0010*/ 	.word	0x00000000
	.align		4
        /*0014*/ 	.word	0xfffffffd
	.align		4
        /*0018*/ 	.word	0x00000000
	.align		4
        /*001c*/ 	.word	0xfffffffc


//--------------------- .text.ax_32               --------------------------
	.section	.text.ax_32,"ax",@progbits
	.align	128
        .global         ax_32
        .type           ax_32,@function
        .size           ax_32,(.L_x_1 - ax_32)
        .other          ax_32,@"STO_CUDA_ENTRY STV_DEFAULT"
ax_32:
.text.ax_32:
[----:B------:R-:W-:Y:S01]  /*0000*/  LDC R1, c[0x0][0x37c] ;  /* 0x0000df00ff017b82 */ /* 0x000fe20000000800 */
[----:B------:R-:W0:Y:S07]  /*0010*/  S2R R7, SR_TID.X ;  /* 0x0000000000077919 */ /* 0x000e2e0000002100 */
[----:B------:R-:W0:Y:S01]  /*0020*/  S2UR UR4, SR_CTAID.X ;  /* 0x00000000000479c3 */ /* 0x000e220000002500 */
[----:B------:R-:W1:Y:S07]  /*0030*/  LDCU UR5, c[0x0][0x380] ;  /* 0x00007000ff0577ac */ /* 0x000e6e0008000800 */
[----:B------:R-:W0:Y:S02]  /*0040*/  LDC R0, c[0x0][0x360] ;  /* 0x0000d800ff007b82 */ /* 0x000e240000000800 */
[----:B0-----:R-:W-:-:S05]  /*0050*/  IMAD R7, R0, UR4, R7 ;  /* 0x0000000400077c24 */ /* 0x001fca000f8e0207 */
[----:B-1----:R-:W-:-:S13]  /*0060*/  ISETP.GE.AND P0, PT, R7, UR5, PT ;  /* 0x0000000507007c0c */ /* 0x002fda000bf06270 */
[----:B------:R-:W-:Y:S05]  /*0070*/  @P0 EXIT ;  /* 0x000000000000094d */ /* 0x000fea0003800000 */
[----:B------:R-:W0:Y:S01]  /*0080*/  LDC.64 R2, c[0x0][0x388] ;  /* 0x0000e200ff027b82 */ /* 0x000e220000000a00 */
[----:B------:R-:W1:Y:S01]  /*0090*/  LDCU.64 UR4, c[0x0][0x358] ;  /* 0x00006b00ff0477ac */ /* 0x000e620008000a00 */
[----:B------:R-:W2:Y:S06]  /*00a0*/  LDCU UR6, c[0x0][0x384] ;  /* 0x00007080ff0677ac */ /* 0x000eac0008000800 */
[----:B------:R-:W3:Y:S01]  /*00b0*/  LDC.64 R4, c[0x0][0x390] ;  /* 0x0000e400ff047b82 */ /* 0x000ee20000000a00 */
[----:B0-----:R-:W-:-:S06]  /*00c0*/  IMAD.WIDE R2, R7, 0x4, R2 ;  /* 0x0000000407027825 */ /* 0x001fcc00078e0202 */
[----:B-1----:R-:W2:Y:S01]  /*00d0*/  LDG.E R2, desc[UR4][R2.64] ;  /* 0x0000000402027981 */ /* 0x002ea2000c1e1900 */
[----:B---3--:R-:W-:-:S04]  /*00e0*/  IMAD.WIDE R4, R7, 0x4, R4 ;  /* 0x0000000407047825 */ /* 0x008fc800078e0204 */
[----:B--2---:R-:W-:-:S05]  /*00f0*/  FMUL R7, R2, UR6 ;  /* 0x0000000602077c20 */ /* 0x004fca0008400000 */
[----:B------:R-:W-:Y:S01]  /*0100*/  STG.E desc[UR4][R4.64], R7 ;  /* 0x0000000704007986 */ /* 0x000fe2000c101904 */
[----:B------:R-:W-:Y:S05]  /*0110*/  EXIT ;  /* 0x000000000000794d */ /* 0x000fea0003800000 */
.L_x_0:
[----:B------:R-:W-:-:S00]  /*0120*/  BRA `(.L_x_0) ;  /* 0xfffffffc00fc7947 */ /* 0x000fc0000383ffff */
[----:B------:R-:W-:-:S00]  /*0130*/  NOP ;  /* 0x0000000000007918 */ /* 0x000fc00000000000 */
        /* <DEDUP_REMOVED lines=12> */
.L_x_1:


//--------------------- .nv.shared.reserved.0     --------------------------
	.section	.nv.shared.reserved.0,"aw",@nobits
	.weak		__nv_reservedSMEM_offset_0_alias
	.size		__nv_reservedSMEM_offset_0_alias, 0, 64
	.other		__nv_reservedSMEM_offset_0_alias,@"STO_CUDA_RESERVED_SHARED STV_DEFAULT"
__nv_reservedSMEM_offset_0_alias:
	.zero		0
	.zero		64


//--------------------- .nv.constant0.ax_32       --------------------------
	.section	.nv.constant0.ax_32,"a",@progbits
	.sectionflags	@""
	.align	4
.nv.constant0.ax_32:
	.zero		920


//--------------------- SYMBOLS --------------------------

	.type		.nv.reservedSmem.offset0,@object
	.size		.nv.reservedSmem.offset0,0x4
